//
// Generated by NVIDIA NVVM Compiler
//
// Compiler Build ID: CL-36424714
// Cuda compilation tools, release 13.0, V13.0.88
// Based on NVVM 20.0.0
//

.version 9.0
.target sm_100
.address_size 64

	// .globl	_Z3addiPfS_S_

.visible .entry _Z3addiPfS_S_(
	.param .u32 _Z3addiPfS_S__param_0,
	.param .u64 .ptr .align 1 _Z3addiPfS_S__param_1,
	.param .u64 .ptr .align 1 _Z3addiPfS_S__param_2,
	.param .u64 .ptr .align 1 _Z3addiPfS_S__param_3
)
{
	.reg .pred 	%p<2>;
	.reg .b32 	%r<6>;
	.reg .b32 	%f<6>;
	.reg .b64 	%rd<11>;

	ld.param.u32 	%r2, [_Z3addiPfS_S__param_0];
	ld.param.u64 	%rd1, [_Z3addiPfS_S__param_1];
	ld.param.u64 	%rd2, [_Z3addiPfS_S__param_2];
	ld.param.u64 	%rd3, [_Z3addiPfS_S__param_3];
	mov.u32 	%r3, %ctaid.x;
	mov.u32 	%r4, %ntid.x;
	mov.u32 	%r5, %tid.x;
	mad.lo.s32 	%r1, %r3, %r4, %r5;
	setp.ge.s32 	%p1, %r1, %r2;
	@%p1 bra 	$L__BB0_2;
	cvta.to.global.u64 	%rd4, %rd1;
	cvta.to.global.u64 	%rd5, %rd2;
	cvta.to.global.u64 	%rd6, %rd3;
	mul.wide.s32 	%rd7, %r1, 4;
	add.s64 	%rd8, %rd4, %rd7;
	ld.global.f32 	%f1, [%rd8];
	add.s64 	%rd9, %rd5, %rd7;
	ld.global.f32 	%f2, [%rd9];
	add.f32 	%f3, %f1, %f2;
	mul.f32 	%f4, %f1, %f2;
	div.rn.f32 	%f5, %f3, %f4;
	add.s64 	%rd10, %rd6, %rd7;
	st.global.f32 	[%rd10], %f5;
$L__BB0_2:
	ret;

}


// ===== COMPILED SASS (sm_100) =====

	.target	sm_100

	.elftype	@"ET_EXEC"


//--------------------- .note.nv.tkinfo           --------------------------
	.section	.note.nv.tkinfo,"",@"SHT_NOTE"
	.sectionflags	@"SHF_NOTE_NV_TKINFO"
	.tkinfo
        /*0018*/ 	.word	0x00000002
        /*0030*/ 	.string	""
        /*0030*/ 	.string	"ptxas"
        /*0030*/ 	.string	"Cuda compilation tools, release 13.0, V13.0.88"
        /*0030*/ 	.string	"Build cuda_13.0.r13.0/compiler.36424714_0"
        /*0030*/ 	.string	"-arch sm_100 -m 64 "



//--------------------- .note.nv.cuinfo           --------------------------
	.section	.note.nv.cuinfo,"",@"SHT_NOTE"
	.sectionflags	@"SHF_NOTE_NV_CUINFO"
        /*0018*/ 	.short	0x0002
        /*001a*/ 	.short	0x0064
        /*001c*/ 	.short	0x0082
	.zero		2


//--------------------- .nv.info                  --------------------------
	.section	.nv.info,"",@"SHT_CUDA_INFO"
	.align	4


	//----- nvinfo : EIATTR_REGCOUNT
	.align		4
        /*0000*/ 	.byte	0x04, 0x2f
        /*0002*/ 	.short	(.L_1 - .L_0)
	.align		4
.L_0:
        /*0004*/ 	.word	index@(_Z3addiPfS_S_)
        /*0008*/ 	.word	0x00000010


	//----- nvinfo : EIATTR_FRAME_SIZE
	.align		4
.L_1:
        /*000c*/ 	.byte	0x04, 0x11
        /*000e*/ 	.short	(.L_3 - .L_2)
	.align		4
.L_2:
        /*0010*/ 	.word	index@($__internal_0_$__cuda_sm3x_div_rn_noftz_f32_slowpath)
        /*0014*/ 	.word	0x00000000


	//----- nvinfo : EIATTR_FRAME_SIZE
	.align		4
.L_3:
        /*0018*/ 	.byte	0x04, 0x11
        /*001a*/ 	.short	(.L_5 - .L_4)
	.align		4
.L_4:
        /*001c*/ 	.word	index@(_Z3addiPfS_S_)
        /*0020*/ 	.word	0x00000000


	//----- nvinfo : EIATTR_MIN_STACK_SIZE
	.align		4
.L_5:
        /*0024*/ 	.byte	0x04, 0x12
        /*0026*/ 	.short	(.L_7 - .L_6)
	.align		4
.L_6:
        /*0028*/ 	.word	index@(_Z3addiPfS_S_)
        /*002c*/ 	.word	0x00000000
.L_7:


//--------------------- .nv.compat                --------------------------
	.section	.nv.compat,"",@"SHT_CUDA_COMPAT_INFO"
	.align	4
        /*0000*/ 	.byte	0x02, 0x09, 0x00, 0x00, 0x02, 0x02, 0x01, 0x00, 0x02, 0x05, 0x05, 0x00, 0x03, 0x07, 0x01, 0x01
        /*0010*/ 	.byte	0x02, 0x03, 0x00, 0x00, 0x02, 0x06, 0x01, 0x00, 0x04, 0x0b, 0x08, 0x00, 0x01, 0x00, 0x00, 0x00
        /*0020*/ 	.byte	0x00, 0x00, 0x00, 0x00


//--------------------- .nv.info._Z3addiPfS_S_    --------------------------
	.section	.nv.info._Z3addiPfS_S_,"",@"SHT_CUDA_INFO"
	.sectionflags	@""
	.align	4


	//----- nvinfo : EIATTR_CUDA_API_VERSION
	.align		4
        /*0000*/ 	.byte	0x04, 0x37
        /*0002*/ 	.short	(.L_9 - .L_8)
.L_8:
        /*0004*/ 	.word	0x00000082


	//----- nvinfo : EIATTR_KPARAM_INFO
	.align		4
.L_9:
        /*0008*/ 	.byte	0x04, 0x17
        /*000a*/ 	.short	(.L_11 - .L_10)
.L_10:
        /*000c*/ 	.word	0x00000000
        /*0010*/ 	.short	0x0003
        /*0012*/ 	.short	0x0018
        /*0014*/ 	.byte	0x00, 0xf5, 0x21, 0x00


	//----- nvinfo : EIATTR_KPARAM_INFO
	.align		4
.L_11:
        /*0018*/ 	.byte	0x04, 0x17
        /*001a*/ 	.short	(.L_13 - .L_12)
.L_12:
        /*001c*/ 	.word	0x00000000
        /*0020*/ 	.short	0x0002
        /*0022*/ 	.short	0x0010
        /*0024*/ 	.byte	0x00, 0xf5, 0x21, 0x00


	//----- nvinfo : EIATTR_KPARAM_INFO
	.align		4
.L_13:
        /*0028*/ 	.byte	0x04, 0x17
        /*002a*/ 	.short	(.L_15 - .L_14)
.L_14:
        /*002c*/ 	.word	0x00000000
        /*0030*/ 	.short	0x0001
        /*0032*/ 	.short	0x0008
        /*0034*/ 	.byte	0x00, 0xf5, 0x21, 0x00


	//----- nvinfo : EIATTR_KPARAM_INFO
	.align		4
.L_15:
        /*0038*/ 	.byte	0x04, 0x17
        /*003a*/ 	.short	(.L_17 - .L_16)
.L_16:
        /*003c*/ 	.word	0x00000000
        /*0040*/ 	.short	0x0000
        /*0042*/ 	.short	0x0000
        /*0044*/ 	.byte	0x00, 0xf0, 0x11, 0x00


	//----- nvinfo : EIATTR_SPARSE_MMA_MASK
	.align		4
.L_17:
        /*0048*/ 	.byte	0x03, 0x50
        /*004a*/ 	.short	0x0000


	//----- nvinfo : EIATTR_MAXREG_COUNT
	.align		4
        /*004c*/ 	.byte	0x03, 0x1b
        /*004e*/ 	.short	0x00ff


	//----- nvinfo : EIATTR_MERCURY_ISA_VERSION
	.align		4
        /*0050*/ 	.byte	0x03, 0x5f
        /*0052*/ 	.short	0x0101


	//----- nvinfo : EIATTR_VRC_CTA_INIT_COUNT
	.align		4
        /*0054*/ 	.byte	0x02, 0x4a
	.zero		1
	.zero		1


	//----- nvinfo : EIATTR_EXIT_INSTR_OFFSETS
	.align		4
        /*0058*/ 	.byte	0x04, 0x1c
        /*005a*/ 	.short	(.L_19 - .L_18)


	//   ....[0]....
.L_18:
        /*005c*/ 	.word	0x00000070


	//   ....[1]....
        /*0060*/ 	.word	0x00000210


	//----- nvinfo : EIATTR_CRS_STACK_SIZE
	.align		4
.L_19:
        /*0064*/ 	.byte	0x04, 0x1e
        /*0066*/ 	.short	(.L_21 - .L_20)
.L_20:
        /*0068*/ 	.word	0x00000000


	//----- nvinfo : EIATTR_CBANK_PARAM_SIZE
	.align		4
.L_21:
        /*006c*/ 	.byte	0x03, 0x19
        /*006e*/ 	.short	0x0020


	//----- nvinfo : EIATTR_PARAM_CBANK
	.align		4
        /*0070*/ 	.byte	0x04, 0x0a
        /*0072*/ 	.short	(.L_23 - .L_22)
	.align		4
.L_22:
        /*0074*/ 	.word	index@(.nv.constant0._Z3addiPfS_S_)
        /*0078*/ 	.short	0x0380
        /*007a*/ 	.short	0x0020


	//----- nvinfo : EIATTR_SW_WAR
	.align		4
.L_23:
        /*007c*/ 	.byte	0x04, 0x36
        /*007e*/ 	.short	(.L_25 - .L_24)
.L_24:
        /*0080*/ 	.word	0x00000008
.L_25:


//--------------------- .nv.callgraph             --------------------------
	.section	.nv.callgraph,"",@"SHT_CUDA_CALLGRAPH"
	.align	4
	.sectionentsize	8
	.align		4
        /*0000*/ 	.word	0x00000000
	.align		4
        /*0004*/ 	.word	0xffffffff
	.align		4
        /*0008*/ 	.word	0x00000000
	.align		4
        /*000c*/ 	.word	0xfffffffe
	.align		4
        /*0010*/ 	.word	0x00000000
	.align		4
        /*0014*/ 	.word	0xfffffffd
	.align		4
        /*0018*/ 	.word	0x00000000
	.align		4
        /*001c*/ 	.word	0xfffffffc


//--------------------- .text._Z3addiPfS_S_       --------------------------
	.section	.text._Z3addiPfS_S_,"ax",@progbits
	.align	128
        .global         _Z3addiPfS_S_
        .type           _Z3addiPfS_S_,@function
        .size           _Z3addiPfS_S_,(.L_x_14 - _Z3addiPfS_S_)
        .other          _Z3addiPfS_S_,@"STO_CUDA_ENTRY STV_DEFAULT"
_Z3addiPfS_S_:
.text._Z3addiPfS_S_:
[----:B------:R-:W-:Y:S01]  /*0000*/  LDC R1, c[0x0][0x37c] ;  /* 0x0000df00ff017b82 */ /* 0x000fe20000000800 */
[----:B------:R-:W0:Y:S07]  /*0010*/  S2R R3, SR_TID.X ;  /* 0x0000000000037919 */ /* 0x000e2e0000002100 */
[----:B------:R-:W0:Y:S01]  /*0020*/  S2UR UR4, SR_CTAID.X ;  /* 0x00000000000479c3 */ /* 0x000e220000002500 */
[----:B------:R-:W1:Y:S07]  /*0030*/  LDCU UR5, c[0x0][0x380] ;  /* 0x00007000ff0577ac */ /* 0x000e6e0008000800 */
[----:B------:R-:W0:Y:S02]  /*0040*/  LDC R2, c[0x0][0x360] ;  /* 0x0000d800ff027b82 */ /* 0x000e240000000800 */
[----:B0-----:R-:W-:-:S05]  /*0050*/  IMAD R2, R2, UR4, R3 ;  /* 0x0000000402027c24 */ /* 0x001fca000f8e0203 */
[----:B-1----:R-:W-:-:S13]  /*0060*/  ISETP.GE.AND P0, PT, R2, UR5, PT ;  /* 0x0000000502007c0c */ /* 0x002fda000bf06270 */
[----:B------:R-:W-:Y:S05]  /*0070*/  @P0 EXIT ;  /* 0x000000000000094d */ /* 0x000fea0003800000 */
[----:B------:R-:W0:Y:S01]  /*0080*/  LDC.64 R4, c[0x0][0x388] ;  /* 0x0000e200ff047b82 */ /* 0x000e220000000a00 */
[----:B------:R-:W1:Y:S07]  /*0090*/  LDCU.64 UR4, c[0x0][0x358] ;  /* 0x00006b00ff0477ac */ /* 0x000e6e0008000a00 */
[----:B------:R-:W2:Y:S01]  /*00a0*/  LDC.64 R6, c[0x0][0x390] ;  /* 0x0000e400ff067b82 */ /* 0x000ea20000000a00 */
[----:B0-----:R-:W-:-:S06]  /*00b0*/  IMAD.WIDE R4, R2, 0x4, R4 ;  /* 0x0000000402047825 */ /* 0x001fcc00078e0204 */
[----:B-1----:R-:W3:Y:S01]  /*00c0*/  LDG.E R4, desc[UR4][R4.64] ;  /* 0x0000000404047981 */ /* 0x002ee2000c1e1900 */
[----:B--2---:R-:W-:-:S06]  /*00d0*/  IMAD.WIDE R6, R2, 0x4, R6 ;  /* 0x0000000402067825 */ /* 0x004fcc00078e0206 */
[----:B------:R-:W3:Y:S01]  /*00e0*/  LDG.E R7, desc[UR4][R6.64] ;  /* 0x0000000406077981 */ /* 0x000ee2000c1e1900 */
[----:B------:R-:W-:Y:S01]  /*00f0*/  BSSY.RECONVERGENT B0, `(.L_x_0) ;  /* 0x000000e000007945 */ /* 0x000fe20003800200 */
[----:B---3--:R-:W-:-:S04]  /*0100*/  FMUL R3, R4, R7 ;  /* 0x0000000704037220 */ /* 0x008fc80000400000 */
[----:B------:R-:W0:Y:S01]  /*0110*/  MUFU.RCP R8, R3 ;  /* 0x0000000300087308 */ /* 0x000e220000001000 */
[----:B------:R-:W-:-:S07]  /*0120*/  FADD R0, R4, R7 ;  /* 0x0000000704007221 */ /* 0x000fce0000000000 */
[----:B------:R-:W1:Y:S01]  /*0130*/  FCHK P0, R0, R3 ;  /* 0x0000000300007302 */ /* 0x000e620000000000 */
[----:B0-----:R-:W-:-:S04]  /*0140*/  FFMA R9, -R3, R8, 1 ;  /* 0x3f80000003097423 */ /* 0x001fc80000000108 */
[----:B------:R-:W-:-:S04]  /*0150*/  FFMA R9, R8, R9, R8 ;  /* 0x0000000908097223 */ /* 0x000fc80000000008 */
[----:B------:R-:W-:-:S04]  /*0160*/  FFMA R8, R0, R9, RZ ;  /* 0x0000000900087223 */ /* 0x000fc800000000ff */
[----:B------:R-:W-:-:S04]  /*0170*/  FFMA R10, -R3, R8, R0 ;  /* 0x00000008030a7223 */ /* 0x000fc80000000100 */
[----:B------:R-:W-:Y:S01]  /*0180*/  FFMA R9, R9, R10, R8 ;  /* 0x0000000a09097223 */ /* 0x000fe20000000008 */
[----:B-1----:R-:W-:Y:S06]  /*0190*/  @!P0 BRA `(.L_x_1) ;  /* 0x00000000000c8947 */ /* 0x002fec0003800000 */
[----:B------:R-:W-:-:S07]  /*01a0*/  MOV R4, 0x1c0 ;  /* 0x000001c000047802 */ /* 0x000fce0000000f00 */
[----:B------:R-:W-:Y:S05]  /*01b0*/  CALL.REL.NOINC `($__internal_0_$__cuda_sm3x_div_rn_noftz_f32_slowpath) ;  /* 0x0000000000187944 */ /* 0x000fea0003c00000 */
[----:B------:R-:W-:-:S07]  /*01c0*/  IMAD.MOV.U32 R9, RZ, RZ, R0 ;  /* 0x000000ffff097224 */ /* 0x000fce00078e0000 */
.L_x_1:
[----:B------:R-:W-:Y:S05]  /*01d0*/  BSYNC.RECONVERGENT B0 ;  /* 0x0000000000007941 */ /* 0x000fea0003800200 */
.L_x_0:
[----:B------:R-:W0:Y:S02]  /*01e0*/  LDC.64 R4, c[0x0][0x398] ;  /* 0x0000e600ff047b82 */ /* 0x000e240000000a00 */
[----:B0-----:R-:W-:-:S05]  /*01f0*/  IMAD.WIDE R2, R2, 0x4, R4 ;  /* 0x0000000402027825 */ /* 0x001fca00078e0204 */
[----:B------:R-:W-:Y:S01]  /*0200*/  STG.E desc[UR4][R2.64], R9 ;  /* 0x0000000902007986 */ /* 0x000fe2000c101904 */
[----:B------:R-:W-:Y:S05]  /*0210*/  EXIT ;  /* 0x000000000000794d */ /* 0x000fea0003800000 */
        .weak           $__internal_0_$__cuda_sm3x_div_rn_noftz_f32_slowpath
        .type           $__internal_0_$__cuda_sm3x_div_rn_noftz_f32_slowpath,@function
        .size           $__internal_0_$__cuda_sm3x_div_rn_noftz_f32_slowpath,(.L_x_14 - $__internal_0_$__cuda_sm3x_div_rn_noftz_f32_slowpath)
$__internal_0_$__cuda_sm3x_div_rn_noftz_f32_slowpath:
[--C-:B------:R-:W-:Y:S01]  /*0220*/  SHF.R.U32.HI R6, RZ, 0x17, R3.reuse ;  /* 0x00000017ff067819 */ /* 0x100fe20000011603 */
[----:B------:R-:W-:Y:S01]  /*0230*/  BSSY.RECONVERGENT B1, `(.L_x_2) ;  /* 0x0000064000017945 */ /* 0x000fe20003800200 */
[--C-:B------:R-:W-:Y:S01]  /*0240*/  SHF.R.U32.HI R5, RZ, 0x17, R0.reuse ;  /* 0x00000017ff057819 */ /* 0x100fe20000011600 */
[----:B------:R-:W-:Y:S01]  /*0250*/  IMAD.MOV.U32 R7, RZ, RZ, R0 ;  /* 0x000000ffff077224 */ /* 0x000fe200078e0000 */
[----:B------:R-:W-:Y:S01]  /*0260*/  LOP3.LUT R6, R6, 0xff, RZ, 0xc0, !PT ;  /* 0x000000ff06067812 */ /* 0x000fe200078ec0ff */
[----:B------:R-:W-:Y:S01]  /*0270*/  IMAD.MOV.U32 R8, RZ, RZ, R3 ;  /* 0x000000ffff087224 */ /* 0x000fe200078e0003 */
[----:B------:R-:W-:-:S03]  /*0280*/  LOP3.LUT R5, R5, 0xff, RZ, 0xc0, !PT ;  /* 0x000000ff05057812 */ /* 0x000fc600078ec0ff */
[----:B------:R-:W-:Y:S02]  /*0290*/  VIADD R11, R6, 0xffffffff ;  /* 0xffffffff060b7836 */ /* 0x000fe40000000000 */
[----:B------:R-:W-:-:S03]  /*02a0*/  VIADD R10, R5, 0xffffffff ;  /* 0xffffffff050a7836 */ /* 0x000fc60000000000 */
[----:B------:R-:W-:-:S04]  /*02b0*/  ISETP.GT.U32.AND P0, PT, R11, 0xfd, PT ;  /* 0x000000fd0b00780c */ /* 0x000fc80003f04070 */
[----:B------:R-:W-:-:S13]  /*02c0*/  ISETP.GT.U32.OR P0, PT, R10, 0xfd, P0 ;  /* 0x000000fd0a00780c */ /* 0x000fda0000704470 */
[----:B------:R-:W-:Y:S01]  /*02d0*/  @!P0 IMAD.MOV.U32 R9, RZ, RZ, RZ ;  /* 0x000000ffff098224 */ /* 0x000fe200078e00ff */
[----:B------:R-:W-:Y:S06]  /*02e0*/  @!P0 BRA `(.L_x_3) ;  /* 0x00000000005c8947 */ /* 0x000fec0003800000 */
[----:B------:R-:W-:Y:S02]  /*02f0*/  FSETP.GTU.FTZ.AND P0, PT, |R0|, +INF , PT ;  /* 0x7f8000000000780b */ /* 0x000fe40003f1c200 */
[----:B------:R-:W-:-:S04]  /*0300*/  FSETP.GTU.FTZ.AND P1, PT, |R3|, +INF , PT ;  /* 0x7f8000000300780b */ /* 0x000fc80003f3c200 */
[----:B------:R-:W-:-:S13]  /*0310*/  PLOP3.LUT P0, PT, P0, P1, PT, 0xf8, 0x8f ;  /* 0x00000000008f781c */ /* 0x000fda0000703f70 */
[----:B------:R-:W-:Y:S05]  /*0320*/  @P0 BRA `(.L_x_4) ;  /* 0x00000004004c0947 */ /* 0x000fea0003800000 */
[----:B------:R-:W-:-:S13]  /*0330*/  LOP3.LUT P0, RZ, R8, 0x7fffffff, R7, 0xc8, !PT ;  /* 0x7fffffff08ff7812 */ /* 0x000fda000780c807 */
[----:B------:R-:W-:Y:S05]  /*0340*/  @!P0 BRA `(.L_x_5) ;  /* 0x00000004003c8947 */ /* 0x000fea0003800000 */
[C---:B------:R-:W-:Y:S02]  /*0350*/  FSETP.NEU.FTZ.AND P2, PT, |R0|.reuse, +INF , PT ;  /* 0x7f8000000000780b */ /* 0x040fe40003f5d200 */
[----:B------:R-:W-:Y:S02]  /*0360*/  FSETP.NEU.FTZ.AND P1, PT, |R3|, +INF , PT ;  /* 0x7f8000000300780b */ /* 0x000fe40003f3d200 */
[----:B------:R-:W-:-:S11]  /*0370*/  FSETP.NEU.FTZ.AND P0, PT, |R0|, +INF , PT ;  /* 0x7f8000000000780b */ /* 0x000fd60003f1d200 */
[----:B------:R-:W-:Y:S05]  /*0380*/  @!P1 BRA !P2, `(.L_x_5) ;  /* 0x00000004002c9947 */ /* 0x000fea0005000000 */
[----:B------:R-:W-:-:S04]  /*0390*/  LOP3.LUT P2, RZ, R7, 0x7fffffff, RZ, 0xc0, !PT ;  /* 0x7fffffff07ff7812 */ /* 0x000fc8000784c0ff */
[----:B------:R-:W-:-:S13]  /*03a0*/  PLOP3.LUT P1, PT, P1, P2, PT, 0x2f, 0xf2 ;  /* 0x0000000000f2781c */ /* 0x000fda0000f24577 */
[----:B------:R-:W-:Y:S05]  /*03b0*/  @P1 BRA `(.L_x_6) ;  /* 0x0000000400181947 */ /* 0x000fea0003800000 */
[----:B------:R-:W-:-:S04]  /*03c0*/  LOP3.LUT P1, RZ, R8, 0x7fffffff, RZ, 0xc0, !PT ;  /* 0x7fffffff08ff7812 */ /* 0x000fc8000782c0ff */
[----:B------:R-:W-:-:S13]  /*03d0*/  PLOP3.LUT P0, PT, P0, P1, PT, 0x2f, 0xf2 ;  /* 0x0000000000f2781c */ /* 0x000fda0000702577 */
[----:B------:R-:W-:Y:S05]  /*03e0*/  @P0 BRA `(.L_x_7) ;  /* 0x0000000400000947 */ /* 0x000fea0003800000 */
[----:B------:R-:W-:Y:S02]  /*03f0*/  ISETP.GE.AND P0, PT, R10, RZ, PT ;  /* 0x000000ff0a00720c */ /* 0x000fe40003f06270 */
[----:B------:R-:W-:-:S11]  /*0400*/  ISETP.GE.AND P1, PT, R11, RZ, PT ;  /* 0x000000ff0b00720c */ /* 0x000fd60003f26270 */
[----:B------:R-:W-:Y:S02]  /*0410*/  @P0 IMAD.MOV.U32 R9, RZ, RZ, RZ ;  /* 0x000000ffff090224 */ /* 0x000fe400078e00ff */
[----:B------:R-:W-:Y:S01]  /*0420*/  @!P0 FFMA R7, R0, 1.84467440737095516160e+19, RZ ;  /* 0x5f80000000078823 */ /* 0x000fe200000000ff */
[----:B------:R-:W-:Y:S02]  /*0430*/  @!P0 IMAD.MOV.U32 R9, RZ, RZ, -0x40 ;  /* 0xffffffc0ff098424 */ /* 0x000fe400078e00ff */
[----:B------:R-:W-:Y:S02]  /*0440*/  @!P1 FFMA R8, R3, 1.84467440737095516160e+19, RZ ;  /* 0x5f80000003089823 */ /* 0x000fe400000000ff */
[----:B------:R-:W-:-:S07]  /*0450*/  @!P1 VIADD R9, R9, 0x40 ;  /* 0x0000004009099836 */ /* 0x000fce0000000000 */
.L_x_3:
[----:B------:R-:W-:Y:S01]  /*0460*/  LEA R3, R6, 0xc0800000, 0x17 ;  /* 0xc080000006037811 */ /* 0x000fe200078eb8ff */
[----:B------:R-:W-:Y:S01]  /*0470*/  VIADD R5, R5, 0xffffff81 ;  /* 0xffffff8105057836 */ /* 0x000fe20000000000 */
[----:B------:R-:W-:Y:S03]  /*0480*/  BSSY.RECONVERGENT B2, `(.L_x_8) ;  /* 0x0000035000027945 */ /* 0x000fe60003800200 */
[----:B------:R-:W-:Y:S01]  /*0490*/  IMAD.IADD R3, R8, 0x1, -R3 ;  /* 0x0000000108037824 */ /* 0x000fe200078e0a03 */
[C---:B------:R-:W-:Y:S01]  /*04a0*/  IADD3 R6, PT, PT, R5.reuse, 0x7f, -R6 ;  /* 0x0000007f05067810 */ /* 0x040fe20007ffe806 */
[----:B------:R-:W-:Y:S02]  /*04b0*/  IMAD R0, R5, -0x800000, R7 ;  /* 0xff80000005007824 */ /* 0x000fe400078e0207 */
[----:B------:R-:W0:Y:S01]  /*04c0*/  MUFU.RCP R8, R3 ;  /* 0x0000000300087308 */ /* 0x000e220000001000 */
[----:B------:R-:W-:Y:S01]  /*04d0*/  FADD.FTZ R11, -R3, -RZ ;  /* 0x800000ff030b7221 */ /* 0x000fe20000010100 */
[----:B------:R-:W-:-:S03]  /*04e0*/  IMAD.IADD R6, R6, 0x1, R9 ;  /* 0x0000000106067824 */ /* 0x000fc600078e0209 */
[----:B0-----:R-:W-:-:S04]  /*04f0*/  FFMA R13, R8, R11, 1 ;  /* 0x3f800000080d7423 */ /* 0x001fc8000000000b */
[----:B------:R-:W-:-:S04]  /*0500*/  FFMA R10, R8, R13, R8 ;  /* 0x0000000d080a7223 */ /* 0x000fc80000000008 */
[----:B------:R-:W-:-:S04]  /*0510*/  FFMA R7, R0, R10, RZ ;  /* 0x0000000a00077223 */ /* 0x000fc800000000ff */
[----:B------:R-:W-:-:S04]  /*0520*/  FFMA R8, R11, R7, R0 ;  /* 0x000000070b087223 */ /* 0x000fc80000000000 */
[----:B------:R-:W-:-:S04]  /*0530*/  FFMA R7, R10, R8, R7 ;  /* 0x000000080a077223 */ /* 0x000fc80000000007 */
[----:B------:R-:W-:-:S04]  /*0540*/  FFMA R8, R11, R7, R0 ;  /* 0x000000070b087223 */ /* 0x000fc80000000000 */
[----:B------:R-:W-:-:S05]  /*0550*/  FFMA R0, R10, R8, R7 ;  /* 0x000000080a007223 */ /* 0x000fca0000000007 */
[----:B------:R-:W-:-:S04]  /*0560*/  SHF.R.U32.HI R3, RZ, 0x17, R0 ;  /* 0x00000017ff037819 */ /* 0x000fc80000011600 */
[----:B------:R-:W-:-:S05]  /*0570*/  LOP3.LUT R3, R3, 0xff, RZ, 0xc0, !PT ;  /* 0x000000ff03037812 */ /* 0x000fca00078ec0ff */
[----:B------:R-:W-:-:S04]  /*0580*/  IMAD.IADD R9, R3, 0x1, R6 ;  /* 0x0000000103097824 */ /* 0x000fc800078e0206 */
[----:B------:R-:W-:-:S05]  /*0590*/  VIADD R3, R9, 0xffffffff ;  /* 0xffffffff09037836 */ /* 0x000fca0000000000 */
[----:B------:R-:W-:-:S13]  /*05a0*/  ISETP.GE.U32.AND P0, PT, R3, 0xfe, PT ;  /* 0x000000fe0300780c */ /* 0x000fda0003f06070 */
[----:B------:R-:W-:Y:S05]  /*05b0*/  @!P0 BRA `(.L_x_9) ;  /* 0x0000000000808947 */ /* 0x000fea0003800000 */
[----:B------:R-:W-:-:S13]  /*05c0*/  ISETP.GT.AND P0, PT, R9, 0xfe, PT ;  /* 0x000000fe0900780c */ /* 0x000fda0003f04270 */
[----:B------:R-:W-:Y:S05]  /*05d0*/  @P0 BRA `(.L_x_10) ;  /* 0x00000000006c0947 */ /* 0x000fea0003800000 */
[----:B------:R-:W-:-:S13]  /*05e0*/  ISETP.GE.AND P0, PT, R9, 0x1, PT ;  /* 0x000000010900780c */ /* 0x000fda0003f06270 */
[----:B------:R-:W-:Y:S05]  /*05f0*/  @P0 BRA `(.L_x_11) ;  /* 0x0000000000740947 */ /* 0x000fea0003800000 */
[----:B------:R-:W-:Y:S02]  /*0600*/  ISETP.GE.AND P0, PT, R9, -0x18, PT ;  /* 0xffffffe80900780c */ /* 0x000fe40003f06270 */
[----:B------:R-:W-:-:S11]  /*0610*/  LOP3.LUT R0, R0, 0x80000000, RZ, 0xc0, !PT ;  /* 0x8000000000007812 */ /* 0x000fd600078ec0ff */
[----:B------:R-:W-:Y:S05]  /*0620*/  @!P0 BRA `(.L_x_11) ;  /* 0x0000000000688947 */ /* 0x000fea0003800000 */
[CCC-:B------:R-:W-:Y:S01]  /*0630*/  FFMA.RZ R3, R10.reuse, R8.reuse, R7.reuse ;  /* 0x000000080a037223 */ /* 0x1c0fe2000000c007 */
[CCC-:B------:R-:W-:Y:S01]  /*0640*/  FFMA.RM R6, R10.reuse, R8.reuse, R7.reuse ;  /* 0x000000080a067223 */ /* 0x1c0fe20000004007 */
[C---:B------:R-:W-:Y:S02]  /*0650*/  ISETP.NE.AND P2, PT, R9.reuse, RZ, PT ;  /* 0x000000ff0900720c */ /* 0x040fe40003f45270 */
[----:B------:R-:W-:Y:S02]  /*0660*/  ISETP.NE.AND P1, PT, R9, RZ, PT ;  /* 0x000000ff0900720c */ /* 0x000fe40003f25270 */
[----:B------:R-:W-:Y:S01]  /*0670*/  LOP3.LUT R5, R3, 0x7fffff, RZ, 0xc0, !PT ;  /* 0x007fffff03057812 */ /* 0x000fe200078ec0ff */
[----:B------:R-:W-:Y:S01]  /*0680*/  FFMA.RP R3, R10, R8, R7 ;  /* 0x000000080a037223 */ /* 0x000fe20000008007 */
[----:B------:R-:W-:Y:S02]  /*0690*/  VIADD R8, R9, 0x20 ;  /* 0x0000002009087836 */ /* 0x000fe40000000000 */
[----:B------:R-:W-:Y:S01]  /*06a0*/  LOP3.LUT R5, R5, 0x800000, RZ, 0xfc, !PT ;  /* 0x0080000005057812 */ /* 0x000fe200078efcff */
[----:B------:R-:W-:Y:S01]  /*06b0*/  IMAD.MOV R7, RZ, RZ, -R9 ;  /* 0x000000ffff077224 */ /* 0x000fe200078e0a09 */
[----:B------:R-:W-:-:S02]  /*06c0*/  FSETP.NEU.FTZ.AND P0, PT, R3, R6, PT ;  /* 0x000000060300720b */ /* 0x000fc40003f1d000 */
[----:B------:R-:W-:Y:S02]  /*06d0*/  SHF.L.U32 R8, R5, R8, RZ ;  /* 0x0000000805087219 */ /* 0x000fe400000006ff */
[----:B------:R-:W-:Y:S02]  /*06e0*/  SEL R6, R7, RZ, P2 ;  /* 0x000000ff07067207 */ /* 0x000fe40001000000 */
[----:B------:R-:W-:Y:S02]  /*06f0*/  ISETP.NE.AND P1, PT, R8, RZ, P1 ;  /* 0x000000ff0800720c */ /* 0x000fe40000f25270 */
[----:B------:R-:W-:Y:S02]  /*0700*/  SHF.R.U32.HI R6, RZ, R6, R5 ;  /* 0x00000006ff067219 */ /* 0x000fe40000011605 */
[----:B------:R-:W-:Y:S02]  /*0710*/  PLOP3.LUT P0, PT, P0, P1, PT, 0xf8, 0x8f ;  /* 0x00000000008f781c */ /* 0x000fe40000703f70 */
[----:B------:R-:W-:-:S02]  /*0720*/  SHF.R.U32.HI R8, RZ, 0x1, R6 ;  /* 0x00000001ff087819 */ /* 0x000fc40000011606 */
[----:B------:R-:W-:-:S04]  /*0730*/  SEL R3, RZ, 0x1, !P0 ;  /* 0x00000001ff037807 */ /* 0x000fc80004000000 */
[----:B------:R-:W-:-:S04]  /*0740*/  LOP3.LUT R3, R3, 0x1, R8, 0xf8, !PT ;  /* 0x0000000103037812 */ /* 0x000fc800078ef808 */
[----:B------:R-:W-:-:S05]  /*0750*/  LOP3.LUT R3, R3, R6, RZ, 0xc0, !PT ;  /* 0x0000000603037212 */ /* 0x000fca00078ec0ff */
[----:B------:R-:W-:-:S05]  /*0760*/  IMAD.IADD R3, R8, 0x1, R3 ;  /* 0x0000000108037824 */ /* 0x000fca00078e0203 */
[----:B------:R-:W-:Y:S01]  /*0770*/  LOP3.LUT R0, R3, R0, RZ, 0xfc, !PT ;  /* 0x0000000003007212 */ /* 0x000fe200078efcff */
[----:B------:R-:W-:Y:S06]  /*0780*/  BRA `(.L_x_11) ;  /* 0x0000000000107947 */ /* 0x000fec0003800000 */
.L_x_10:
[----:B------:R-:W-:-:S04]  /*0790*/  LOP3.LUT R0, R0, 0x80000000, RZ, 0xc0, !PT ;  /* 0x8000000000007812 */ /* 0x000fc800078ec0ff */
[----:B------:R-:W-:Y:S01]  /*07a0*/  LOP3.LUT R0, R0, 0x7f800000, RZ, 0xfc, !PT ;  /* 0x7f80000000007812 */ /* 0x000fe200078efcff */
[----:B------:R-:W-:Y:S06]  /*07b0*/  BRA `(.L_x_11) ;  /* 0x0000000000047947 */ /* 0x000fec0003800000 */
.L_x_9:
[----:B------:R-:W-:-:S07]  /*07c0*/  IMAD R0, R6, 0x800000, R0 ;  /* 0x0080000006007824 */ /* 0x000fce00078e0200 */
.L_x_11:
[----:B------:R-:W-:Y:S05]  /*07d0*/  BSYNC.RECONVERGENT B2 ;  /* 0x0000000000027941 */ /* 0x000fea0003800200 */
.L_x_8:
[----:B------:R-:W-:Y:S05]  /*07e0*/  BRA `(.L_x_12) ;  /* 0x0000000000207947 */ /* 0x000fea0003800000 */
.L_x_7:
[----:B------:R-:W-:-:S04]  /*07f0*/  LOP3.LUT R0, R8, 0x80000000, R7, 0x48, !PT ;  /* 0x8000000008007812 */ /* 0x000fc800078e4807 */
[----:B------:R-:W-:Y:S01]  /*0800*/  LOP3.LUT R0, R0, 0x7f800000, RZ, 0xfc, !PT ;  /* 0x7f80000000007812 */ /* 0x000fe200078efcff */
[----:B------:R-:W-:Y:S06]  /*0810*/  BRA `(.L_x_12) ;  /* 0x0000000000147947 */ /* 0x000fec0003800000 */
.L_x_6:
[----:B------:R-:W-:Y:S01]  /*0820*/  LOP3.LUT R0, R8, 0x80000000, R7, 0x48, !PT ;  /* 0x8000000008007812 */ /* 0x000fe200078e4807 */
[----:B------:R-:W-:Y:S06]  /*0830*/  BRA `(.L_x_12) ;  /* 0x00000000000c7947 */ /* 0x000fec0003800000 */
.L_x_5:
[----:B------:R-:W0:Y:S01]  /*0840*/  MUFU.RSQ R0, -QNAN ;  /* 0xffc0000000007908 */ /* 0x000e220000001400 */
[----:B------:R-:W-:Y:S05]  /*0850*/  BRA `(.L_x_12) ;  /* 0x0000000000047947 */ /* 0x000fea0003800000 */
.L_x_4:
[----:B------:R-:W-:-:S07]  /*0860*/  FADD.FTZ R0, R0, R3 ;  /* 0x0000000300007221 */ /* 0x000fce0000010000 */
.L_x_12:
[----:B------:R-:W-:Y:S05]  /*0870*/  BSYNC.RECONVERGENT B1 ;  /* 0x0000000000017941 */ /* 0x000fea0003800200 */
.L_x_2:
[----:B------:R-:W-:-:S04]  /*0880*/  IMAD.MOV.U32 R5, RZ, RZ, 0x0 ;  /* 0x00000000ff057424 */ /* 0x000fc800078e00ff */
[----:B0-----:R-:W-:Y:S05]  /*0890*/  RET.REL.NODEC R4 `(_Z3addiPfS_S_) ;  /* 0xfffffff404d87950 */ /* 0x001fea0003c3ffff */
.L_x_13:
[----:B------:R-:W-:-:S00]  /*08a0*/  BRA `(.L_x_13) ;  /* 0xfffffffc00fc7947 */ /* 0x000fc0000383ffff */
[----:B------:R-:W-:-:S00]  /*08b0*/  NOP ;  /* 0x0000000000007918 */ /* 0x000fc00000000000 */
        /* <DEDUP_REMOVED lines=12> */
.L_x_14:


//--------------------- .nv.shared.reserved.0     --------------------------
	.section	.nv.shared.reserved.0,"aw",@nobits
	.weak		__nv_reservedSMEM_offset_0_alias
	.size		__nv_reservedSMEM_offset_0_alias, 0, 64
	.other		__nv_reservedSMEM_offset_0_alias,@"STO_CUDA_RESERVED_SHARED STV_DEFAULT"
__nv_reservedSMEM_offset_0_alias:
	.zero		0
	.zero		64


//--------------------- .nv.constant0._Z3addiPfS_S_ --------------------------
	.section	.nv.constant0._Z3addiPfS_S_,"a",@progbits
	.sectionflags	@""
	.align	4
.nv.constant0._Z3addiPfS_S_:
	.zero		928


//--------------------- SYMBOLS --------------------------

	.type		.nv.reservedSmem.offset0,@object
	.size		.nv.reservedSmem.offset0,0x4
